	.headerflags	@"EF_CUDA_TEXMODE_UNIFIED EF_CUDA_64BIT_ADDRESS EF_CUDA_ACCELERATORS EF_CUDA_SM90 EF_CUDA_VIRTUAL_SM(EF_CUDA_SM90)"
	.elftype	@"ET_EXEC"


//--------------------- .nv.info                  --------------------------
	.section	.nv.info,"",@"SHT_CUDA_INFO"
	.align	4


	//----- nvinfo : EIATTR_REGCOUNT
	.align		4
        /*0000*/ 	.byte	0x04, 0x2f
        /*0002*/ 	.short	(.L_1 - .L_0)
	.align		4
.L_0:
        /*0004*/ 	.word	index@(triton_poi_fused__unsafe_index_add_0)
        /*0008*/ 	.word	0x00000028


	//----- nvinfo : EIATTR_MIN_STACK_SIZE
	.align		4
.L_1:
        /*000c*/ 	.byte	0x04, 0x12
        /*000e*/ 	.short	(.L_3 - .L_2)
	.align		4
.L_2:
        /*0010*/ 	.word	index@(triton_poi_fused__unsafe_index_add_0)
        /*0014*/ 	.word	0x00000000


	//----- nvinfo : EIATTR_FRAME_SIZE
	.align		4
.L_3:
        /*0018*/ 	.byte	0x04, 0x11
        /*001a*/ 	.short	(.L_5 - .L_4)
	.align		4
.L_4:
        /*001c*/ 	.word	index@(triton_poi_fused__unsafe_index_add_0)
        /*0020*/ 	.word	0x00000000


	//----- nvinfo : EIATTR_MIN_STACK_SIZE
	.align		4
.L_5:
        /*0024*/ 	.byte	0x04, 0x12
        /*0026*/ 	.short	(.L_7 - .L_6)
	.align		4
.L_6:
        /*0028*/ 	.word	index@(triton_poi_fused__unsafe_index_add_0)
        /*002c*/ 	.word	0x00000000
.L_7:


//--------------------- .nv.info.triton_poi_fused__unsafe_index_add_0 --------------------------
	.section	.nv.info.triton_poi_fused__unsafe_index_add_0,"",@"SHT_CUDA_INFO"
	.sectionflags	@""
	.align	4


	//----- nvinfo : EIATTR_CUDA_API_VERSION
	.align		4
        /*0000*/ 	.byte	0x04, 0x37
        /*0002*/ 	.short	(.L_9 - .L_8)
.L_8:
        /*0004*/ 	.word	0x0000007c


	//----- nvinfo : EIATTR_KPARAM_INFO
	.align		4
.L_9:
        /*0008*/ 	.byte	0x04, 0x17
        /*000a*/ 	.short	(.L_11 - .L_10)
.L_10:
        /*000c*/ 	.word	0x00000000
        /*0010*/ 	.short	0x0004
        /*0012*/ 	.short	0x001c
        /*0014*/ 	.byte	0x00, 0xf0, 0x11, 0x00


	//----- nvinfo : EIATTR_KPARAM_INFO
	.align		4
.L_11:
        /*0018*/ 	.byte	0x04, 0x17
        /*001a*/ 	.short	(.L_13 - .L_12)
.L_12:
        /*001c*/ 	.word	0x00000000
        /*0020*/ 	.short	0x0003
        /*0022*/ 	.short	0x0018
        /*0024*/ 	.byte	0x00, 0xf0, 0x11, 0x00


	//----- nvinfo : EIATTR_KPARAM_INFO
	.align		4
.L_13:
        /*0028*/ 	.byte	0x04, 0x17
        /*002a*/ 	.short	(.L_15 - .L_14)
.L_14:
        /*002c*/ 	.word	0x00000000
        /*0030*/ 	.short	0x0002
        /*0032*/ 	.short	0x0010
        /*0034*/ 	.byte	0x00, 0xf4, 0x21, 0x00


	//----- nvinfo : EIATTR_KPARAM_INFO
	.align		4
.L_15:
        /*0038*/ 	.byte	0x04, 0x17
        /*003a*/ 	.short	(.L_17 - .L_16)
.L_16:
        /*003c*/ 	.word	0x00000000
        /*0040*/ 	.short	0x0001
        /*0042*/ 	.short	0x0008
        /*0044*/ 	.byte	0x00, 0xf4, 0x21, 0x00


	//----- nvinfo : EIATTR_KPARAM_INFO
	.align		4
.L_17:
        /*0048*/ 	.byte	0x04, 0x17
        /*004a*/ 	.short	(.L_19 - .L_18)
.L_18:
        /*004c*/ 	.word	0x00000000
        /*0050*/ 	.short	0x0000
        /*0052*/ 	.short	0x0000
        /*0054*/ 	.byte	0x00, 0xf4, 0x21, 0x00


	//----- nvinfo : EIATTR_SPARSE_MMA_MASK
	.align		4
.L_19:
        /*0058*/ 	.byte	0x03, 0x50
        /*005a*/ 	.short	0x0000


	//----- nvinfo : EIATTR_MAXREG_COUNT
	.align		4
        /*005c*/ 	.byte	0x03, 0x1b
        /*005e*/ 	.short	0x00ff


	//----- nvinfo : EIATTR_EXIT_INSTR_OFFSETS
	.align		4
        /*0060*/ 	.byte	0x04, 0x1c
        /*0062*/ 	.short	(.L_21 - .L_20)


	//   ....[0]....
.L_20:
        /*0064*/ 	.word	0x00000ee0


	//   ....[1]....
        /*0068*/ 	.word	0x00000f30


	//----- nvinfo : EIATTR_REQNTID
	.align		4
.L_21:
        /*006c*/ 	.byte	0x04, 0x10
        /*006e*/ 	.short	(.L_23 - .L_22)
.L_22:
        /*0070*/ 	.word	0x00000100
        /*0074*/ 	.word	0x00000001
        /*0078*/ 	.word	0x00000001


	//----- nvinfo : EIATTR_CBANK_PARAM_SIZE
	.align		4
.L_23:
        /*007c*/ 	.byte	0x03, 0x19
        /*007e*/ 	.short	0x0020


	//----- nvinfo : EIATTR_PARAM_CBANK
	.align		4
        /*0080*/ 	.byte	0x04, 0x0a
        /*0082*/ 	.short	(.L_25 - .L_24)
	.align		4
.L_24:
        /*0084*/ 	.word	index@(.nv.constant0.triton_poi_fused__unsafe_index_add_0)
        /*0088*/ 	.short	0x0210
        /*008a*/ 	.short	0x0020


	//----- nvinfo : EIATTR_SW_WAR
	.align		4
.L_25:
        /*008c*/ 	.byte	0x04, 0x36
        /*008e*/ 	.short	(.L_27 - .L_26)
.L_26:
        /*0090*/ 	.word	0x00000008
.L_27:


//--------------------- .nv.callgraph             --------------------------
	.section	.nv.callgraph,"",@"SHT_CUDA_CALLGRAPH"
	.align	4
	.sectionentsize	8
	.align		4
        /*0000*/ 	.word	0x00000000
	.align		4
        /*0004*/ 	.word	0xffffffff
	.align		4
        /*0008*/ 	.word	0x00000000
	.align		4
        /*000c*/ 	.word	0xfffffffe
	.align		4
        /*0010*/ 	.word	0x00000000
	.align		4
        /*0014*/ 	.word	0xfffffffd
	.align		4
        /*0018*/ 	.word	0x00000000
	.align		4
        /*001c*/ 	.word	0xfffffffc


//--------------------- .text.triton_poi_fused__unsafe_index_add_0 --------------------------
	.section	.text.triton_poi_fused__unsafe_index_add_0,"ax",@progbits
	.sectionflags	@"SHF_BARRIERS=1"
	.align	128
        .global         triton_poi_fused__unsafe_index_add_0
        .type           triton_poi_fused__unsafe_index_add_0,@function
        .size           triton_poi_fused__unsafe_index_add_0,(.L_x_1 - triton_poi_fused__unsafe_index_add_0)
        .other          triton_poi_fused__unsafe_index_add_0,@"STO_CUDA_ENTRY STV_DEFAULT"
triton_poi_fused__unsafe_index_add_0:
.text.triton_poi_fused__unsafe_index_add_0:
[----:B------:R-:W0:Y:S01]  /*0000*/  LDC R1, c[0x0][0x28] ;  /* 0x00000a00ff017b82 */ /* 0x000e220000000800 */
[----:B------:R-:W1:Y:S07]  /*0010*/  S2R R2, SR_TID.X ;  /* 0x0000000000027919 */ /* 0x000e6e0000002100 */
[----:B------:R-:W2:Y:S01]  /*0020*/  LDC.64 R16, c[0x0][0x210] ;  /* 0x00008400ff107b82 */ /* 0x000ea20000000a00 */
[----:B------:R-:W-:Y:S02]  /*0030*/  CS2R R30, SRZ ;  /* 0x00000000001e7805 */ /* 0x000fe4000001ff00 */
[----:B------:R-:W-:Y:S01]  /*0040*/  CS2R R12, SRZ ;  /* 0x00000000000c7805 */ /* 0x000fe2000001ff00 */
[----:B------:R-:W3:Y:S01]  /*0050*/  S2R R3, SR_CTAID.X ;  /* 0x0000000000037919 */ /* 0x000ee20000002500 */
[----:B------:R-:W-:Y:S01]  /*0060*/  CS2R R14, SRZ ;  /* 0x00000000000e7805 */ /* 0x000fe2000001ff00 */
[----:B------:R-:W-:Y:S01]  /*0070*/  ULDC.64 UR6, c[0x0][0x208] ;  /* 0x0000820000067ab9 */ /* 0x000fe20000000a00 */
[----:B------:R-:W-:Y:S01]  /*0080*/  IMAD.MOV.U32 R37, RZ, RZ, RZ ;  /* 0x000000ffff257224 */ /* 0x000fe200078e00ff */
[----:B------:R-:W4:Y:S01]  /*0090*/  S2R R4, SR_CTAID.Y ;  /* 0x0000000000047919 */ /* 0x000f220000002600 */
[----:B------:R-:W5:Y:S01]  /*00a0*/  LDC.64 R24, c[0x0][0x218] ;  /* 0x00008600ff187b82 */ /* 0x000f620000000a00 */
[----:B-1----:R-:W-:Y:S01]  /*00b0*/  IMAD.SHL.U32 R5, R2, 0x4, RZ ;  /* 0x0000000402057824 */ /* 0x002fe200078e00ff */
[----:B------:R-:W-:Y:S01]  /*00c0*/  SHF.R.U32.HI R33, RZ, 0x2, R2 ;  /* 0x00000002ff217819 */ /* 0x000fe20000011602 */
[----:B---3--:R-:W-:Y:S01]  /*00d0*/  IMAD.SHL.U32 R0, R3, 0x10, RZ ;  /* 0x0000001003007824 */ /* 0x008fe200078e00ff */
[----:B------:R-:W-:-:S02]  /*00e0*/  SHF.R.S32.HI R3, RZ, 0x1b, R3 ;  /* 0x0000001bff037819 */ /* 0x000fc40000011403 */
[----:B------:R-:W-:Y:S02]  /*00f0*/  SGXT.U32 R33, R33, 0x6 ;  /* 0x000000062121781a */ /* 0x000fe40000000000 */
[----:B------:R-:W-:Y:S02]  /*0100*/  LOP3.LUT R36, R0, 0xc, R5, 0xf8, !PT ;  /* 0x0000000c00247812 */ /* 0x000fe400078ef805 */
[----:B------:R-:W-:Y:S02]  /*0110*/  SGXT R3, R3, 0x1 ;  /* 0x000000010303781a */ /* 0x000fe40000000200 */
[----:B------:R-:W-:Y:S02]  /*0120*/  SHF.R.S32.HI R7, RZ, 0x1f, R36 ;  /* 0x0000001fff077819 */ /* 0x000fe40000011424 */
[----:B------:R-:W-:Y:S02]  /*0130*/  LOP3.LUT R6, R36, 0x1, RZ, 0xfc, !PT ;  /* 0x0000000124067812 */ /* 0x000fe400078efcff */
[----:B------:R-:W-:-:S02]  /*0140*/  LEA.HI R7, R7, R36, RZ, 0x6 ;  /* 0x0000002407077211 */ /* 0x000fc400078f30ff */
[----:B------:R-:W-:Y:S02]  /*0150*/  LEA.HI R9, R3, R6, RZ, 0x6 ;  /* 0x0000000603097211 */ /* 0x000fe400078f30ff */
[----:B------:R-:W-:Y:S02]  /*0160*/  SHF.R.S32.HI R8, RZ, 0x6, R7 ;  /* 0x00000006ff087819 */ /* 0x000fe40000011407 */
[----:B------:R-:W-:Y:S02]  /*0170*/  LOP3.LUT R9, R9, 0xffffffc0, RZ, 0xc0, !PT ;  /* 0xffffffc009097812 */ /* 0x000fe400078ec0ff */
[----:B------:R-:W-:Y:S02]  /*0180*/  LOP3.LUT R7, R7, 0xffffffc0, RZ, 0xc0, !PT ;  /* 0xffffffc007077812 */ /* 0x000fe400078ec0ff */
[----:B------:R-:W-:Y:S02]  /*0190*/  IADD3 R9, R6, -R9, RZ ;  /* 0x8000000906097210 */ /* 0x000fe40007ffe0ff */
[----:B------:R-:W-:Y:S01]  /*01a0*/  I2FP.F32.S32 R8, R8 ;  /* 0x0000000800087245 */ /* 0x000fe20000201400 */
[----:B------:R-:W-:Y:S01]  /*01b0*/  IMAD.IADD R7, R36, 0x1, -R7 ;  /* 0x0000000124077824 */ /* 0x000fe200078e0a07 */
[----:B------:R-:W-:-:S02]  /*01c0*/  I2FP.F32.S32 R9, R9 ;  /* 0x0000000900097245 */ /* 0x000fc40000201400 */
[----:B----4-:R-:W-:Y:S01]  /*01d0*/  PRMT R33, R33, 0x6540, R4 ;  /* 0x0000654021217816 */ /* 0x010fe20000000004 */
[----:B------:R-:W-:Y:S01]  /*01e0*/  FMUL R8, R8, 0.0625 ;  /* 0x3d80000008087820 */ /* 0x000fe20000400000 */
[----:B------:R-:W-:Y:S01]  /*01f0*/  I2FP.F32.S32 R7, R7 ;  /* 0x0000000700077245 */ /* 0x000fe20000201400 */
[----:B------:R-:W-:Y:S01]  /*0200*/  FMUL R9, R9, 0.0625 ;  /* 0x3d80000009097820 */ /* 0x000fe20000400000 */
[C---:B------:R-:W-:Y:S01]  /*0210*/  ISETP.GE.AND P0, PT, R33.reuse, 0x200, PT ;  /* 0x000002002100780c */ /* 0x040fe20003f06270 */
[----:B------:R-:W-:Y:S01]  /*0220*/  F2I.TRUNC.NTZ R34, R8 ;  /* 0x0000000800227305 */ /* 0x000fe2000020f100 */
[----:B------:R-:W-:Y:S02]  /*0230*/  IMAD R11, R33, 0x1000, R36 ;  /* 0x00001000210b7824 */ /* 0x000fe400078e0224 */
[----:B------:R-:W-:Y:S02]  /*0240*/  FMUL R7, R7, 0.0625 ;  /* 0x3d80000007077820 */ /* 0x000fe40000400000 */
[----:B-----5:R-:W-:-:S03]  /*0250*/  IMAD.WIDE R10, R11, 0x4, R24 ;  /* 0x000000040b0a7825 */ /* 0x020fc600078e0218 */
[----:B------:R-:W1:Y:S04]  /*0260*/  F2I.TRUNC.NTZ R9, R9 ;  /* 0x0000000900097305 */ /* 0x000e68000020f100 */
[----:B------:R-:W3:Y:S04]  /*0270*/  @!P0 LDG.E.EL.128 R12, desc[UR6][R10.64] ;  /* 0x000000060a0c8981 */ /* 0x000ee8000c2e1d00 */
[----:B------:R-:W4:Y:S01]  /*0280*/  F2I.TRUNC.NTZ R7, R7 ;  /* 0x0000000700077305 */ /* 0x000f22000020f100 */
[----:B-1----:R-:W-:-:S04]  /*0290*/  IMAD R20, R34, 0x4, R9 ;  /* 0x0000000422147824 */ /* 0x002fc800078e0209 */
[----:B------:R-:W-:Y:S02]  /*02a0*/  IMAD R19, R33, 0x10, R20 ;  /* 0x0000001021137824 */ /* 0x000fe400078e0214 */
[----:B----4-:R-:W-:Y:S02]  /*02b0*/  IMAD R8, R34, 0x4, R7 ;  /* 0x0000000422087824 */ /* 0x010fe400078e0207 */
[----:B--2---:R-:W-:-:S03]  /*02c0*/  IMAD.WIDE R18, R19, 0x4, R16 ;  /* 0x0000000413127825 */ /* 0x004fc600078e0210 */
[----:B------:R-:W-:Y:S02]  /*02d0*/  LEA R7, R33, R8, 0x4 ;  /* 0x0000000821077211 */ /* 0x000fe400078e20ff */
[----:B------:R-:W3:Y:S03]  /*02e0*/  @!P0 LDG.E.EL R30, desc[UR6][R18.64] ;  /* 0x00000006121e8981 */ /* 0x000ee6000c2e1900 */
[----:B------:R-:W-:-:S05]  /*02f0*/  IMAD.WIDE R6, R7, 0x4, R16 ;  /* 0x0000000407067825 */ /* 0x000fca00078e0210 */
[----:B------:R1:W2:Y:S01]  /*0300*/  @!P0 LDG.E.EL R37, desc[UR6][R6.64] ;  /* 0x0000000606258981 */ /* 0x0002a2000c2e1900 */
[C---:B------:R-:W-:Y:S02]  /*0310*/  LOP3.LUT R22, R36.reuse, 0x2, RZ, 0xfc, !PT ;  /* 0x0000000224167812 */ /* 0x040fe400078efcff */
[----:B------:R-:W-:Y:S02]  /*0320*/  LOP3.LUT R26, R36, 0x3, RZ, 0xfc, !PT ;  /* 0x00000003241a7812 */ /* 0x000fe400078efcff */
[C---:B------:R-:W-:Y:S02]  /*0330*/  LEA.HI R9, R3.reuse, R22, RZ, 0x6 ;  /* 0x0000001603097211 */ /* 0x040fe400078f30ff */
[----:B------:R-:W-:Y:S02]  /*0340*/  LEA.HI R3, R3, R26, RZ, 0x6 ;  /* 0x0000001a03037211 */ /* 0x000fe400078f30ff */
[----:B------:R-:W-:Y:S02]  /*0350*/  LOP3.LUT R9, R9, 0xffffffc0, RZ, 0xc0, !PT ;  /* 0xffffffc009097812 */ /* 0x000fe400078ec0ff */
[----:B------:R-:W-:-:S03]  /*0360*/  LOP3.LUT R3, R3, 0xffffffc0, RZ, 0xc0, !PT ;  /* 0xffffffc003037812 */ /* 0x000fc600078ec0ff */
[----:B------:R-:W-:Y:S01]  /*0370*/  IMAD.IADD R9, R22, 0x1, -R9 ;  /* 0x0000000116097824 */ /* 0x000fe200078e0a09 */
[----:B------:R-:W-:-:S04]  /*0380*/  IADD3 R3, R26, -R3, RZ ;  /* 0x800000031a037210 */ /* 0x000fc80007ffe0ff */
[----:B------:R-:W-:Y:S02]  /*0390*/  I2FP.F32.S32 R9, R9 ;  /* 0x0000000900097245 */ /* 0x000fe40000201400 */
[----:B------:R-:W-:-:S03]  /*03a0*/  I2FP.F32.S32 R3, R3 ;  /* 0x0000000300037245 */ /* 0x000fc60000201400 */
[----:B------:R-:W-:Y:S02]  /*03b0*/  FMUL R9, R9, 0.0625 ;  /* 0x3d80000009097820 */ /* 0x000fe40000400000 */
[----:B------:R-:W-:-:S04]  /*03c0*/  FMUL R3, R3, 0.0625 ;  /* 0x3d80000003037820 */ /* 0x000fc80000400000 */
[----:B------:R-:W4:Y:S08]  /*03d0*/  F2I.TRUNC.NTZ R9, R9 ;  /* 0x0000000900097305 */ /* 0x000f30000020f100 */
[----:B------:R-:W5:Y:S01]  /*03e0*/  F2I.TRUNC.NTZ R3, R3 ;  /* 0x0000000300037305 */ /* 0x000f62000020f100 */
[C---:B------:R-:W-:Y:S02]  /*03f0*/  LOP3.LUT R27, R33.reuse, 0x40, RZ, 0xfc, !PT ;  /* 0x00000040211b7812 */ /* 0x040fe400078efcff */
[----:B------:R-:W-:Y:S01]  /*0400*/  LOP3.LUT R35, R33, 0x80, RZ, 0xfc, !PT ;  /* 0x0000008021237812 */ /* 0x000fe200078efcff */
[----:B0---4-:R-:W-:Y:S01]  /*0410*/  IMAD R26, R34, 0x4, R9 ;  /* 0x00000004221a7824 */ /* 0x011fe200078e0209 */
[----:B------:R-:W-:-:S03]  /*0420*/  ISETP.GE.AND P1, PT, R27, 0x200, PT ;  /* 0x000002001b00780c */ /* 0x000fc60003f26270 */
[----:B-1----:R-:W-:Y:S02]  /*0430*/  IMAD R7, R33, 0x10, R26 ;  /* 0x0000001021077824 */ /* 0x002fe400078e021a */
[----:B-----5:R-:W-:Y:S01]  /*0440*/  IMAD R34, R34, 0x4, R3 ;  /* 0x0000000422227824 */ /* 0x020fe200078e0203 */
[----:B------:R-:W-:Y:S01]  /*0450*/  ISETP.GE.AND P2, PT, R35, 0x200, PT ;  /* 0x000002002300780c */ /* 0x000fe20003f46270 */
[----:B------:R-:W-:-:S03]  /*0460*/  IMAD.WIDE R6, R7, 0x4, R16 ;  /* 0x0000000407067825 */ /* 0x000fc600078e0210 */
[C---:B------:R-:W-:Y:S02]  /*0470*/  LEA R23, R33.reuse, R34, 0x4 ;  /* 0x0000002221177211 */ /* 0x040fe400078e20ff */
[----:B------:R-:W-:Y:S01]  /*0480*/  LOP3.LUT R33, R33, 0xc0, RZ, 0xfc, !PT ;  /* 0x000000c021217812 */ /* 0x000fe200078efcff */
[--C-:B------:R-:W-:Y:S01]  /*0490*/  IMAD R3, R27, 0x10, R8.reuse ;  /* 0x000000101b037824 */ /* 0x100fe200078e0208 */
[----:B------:R-:W-:Y:S01]  /*04a0*/  HFMA2.MMA R29, -RZ, RZ, 0, 0 ;  /* 0x00000000ff1d7435 */ /* 0x000fe200000001ff */
[----:B------:R-:W-:Y:S01]  /*04b0*/  IMAD R11, R35, 0x10, R8 ;  /* 0x00000010230b7824 */ /* 0x000fe200078e0208 */
[----:B------:R-:W-:Y:S01]  /*04c0*/  ISETP.GE.AND P3, PT, R33, 0x200, PT ;  /* 0x000002002100780c */ /* 0x000fe20003f66270 */
[----:B------:R0:W4:Y:S01]  /*04d0*/  @!P0 LDG.E.EL R31, desc[UR6][R6.64] ;  /* 0x00000006061f8981 */ /* 0x000122000c2e1900 */
[----:B------:R-:W-:Y:S01]  /*04e0*/  CS2R R18, SRZ ;  /* 0x0000000000127805 */ /* 0x000fe2000001ff00 */
[----:B------:R-:W-:-:S04]  /*04f0*/  IMAD.WIDE R10, R11, 0x4, R16 ;  /* 0x000000040b0a7825 */ /* 0x000fc800078e0210 */
[----:B------:R-:W-:Y:S01]  /*0500*/  IMAD R9, R33, 0x10, R8 ;  /* 0x0000001021097824 */ /* 0x000fe200078e0208 */
[----:B------:R-:W5:Y:S01]  /*0510*/  @!P2 LDG.E.EL R29, desc[UR6][R10.64] ;  /* 0x000000060a1da981 */ /* 0x000f62000c2e1900 */
[----:B0-----:R-:W-:-:S04]  /*0520*/  IMAD.WIDE R6, R3, 0x4, R16 ;  /* 0x0000000403067825 */ /* 0x001fc800078e0210 */
[----:B------:R-:W-:Y:S01]  /*0530*/  IMAD R3, R27, 0x10, R20 ;  /* 0x000000101b037824 */ /* 0x000fe200078e0214 */
[----:B------:R0:W5:Y:S01]  /*0540*/  @!P1 LDG.E.EL R19, desc[UR6][R6.64] ;  /* 0x0000000606139981 */ /* 0x000162000c2e1900 */
[----:B------:R-:W-:-:S04]  /*0550*/  IMAD.WIDE R22, R23, 0x4, R16 ;  /* 0x0000000417167825 */ /* 0x000fc800078e0210 */
[----:B------:R-:W-:Y:S01]  /*0560*/  IMAD.MOV.U32 R21, RZ, RZ, RZ ;  /* 0x000000ffff157224 */ /* 0x000fe200078e00ff */
[----:B------:R1:W5:Y:S01]  /*0570*/  @!P0 LDG.E.EL R18, desc[UR6][R22.64] ;  /* 0x0000000616128981 */ /* 0x000362000c2e1900 */
[----:B------:R-:W-:Y:S01]  /*0580*/  IMAD.WIDE R8, R9, 0x4, R16 ;  /* 0x0000000409087825 */ /* 0x000fe200078e0210 */
[----:B0-----:R-:W-:-:S03]  /*0590*/  MOV R6, RZ ;  /* 0x000000ff00067202 */ /* 0x001fc60000000f00 */
[----:B------:R-:W-:Y:S01]  /*05a0*/  IMAD.WIDE R10, R3, 0x4, R16 ;  /* 0x00000004030a7825 */ /* 0x000fe200078e0210 */
[----:B------:R0:W5:Y:S03]  /*05b0*/  @!P3 LDG.E.EL R21, desc[UR6][R8.64] ;  /* 0x000000060815b981 */ /* 0x000166000c2e1900 */
[--C-:B------:R-:W-:Y:S01]  /*05c0*/  IMAD R28, R35, 0x10, R20.reuse ;  /* 0x00000010231c7824 */ /* 0x100fe200078e0214 */
[----:B-1----:R-:W-:Y:S01]  /*05d0*/  CS2R R22, SRZ ;  /* 0x0000000000167805 */ /* 0x002fe2000001ff00 */
[----:B------:R-:W-:Y:S01]  /*05e0*/  IMAD R3, R33, 0x10, R20 ;  /* 0x0000001021037824 */ /* 0x000fe200078e0214 */
[----:B------:R1:W5:Y:S01]  /*05f0*/  @!P1 LDG.E.EL R6, desc[UR6][R10.64] ;  /* 0x000000060a069981 */ /* 0x000362000c2e1900 */
[----:B------:R-:W-:Y:S02]  /*0600*/  IMAD R7, R27, 0x10, R26 ;  /* 0x000000101b077824 */ /* 0x000fe400078e021a */
[----:B0-----:R-:W-:-:S04]  /*0610*/  IMAD.WIDE R8, R28, 0x4, R16 ;  /* 0x000000041c087825 */ /* 0x001fc800078e0210 */
[----:B------:R-:W-:Y:S01]  /*0620*/  IMAD.MOV.U32 R20, RZ, RZ, RZ ;  /* 0x000000ffff147224 */ /* 0x000fe200078e00ff */
[----:B------:R0:W5:Y:S01]  /*0630*/  @!P2 LDG.E.EL R22, desc[UR6][R8.64] ;  /* 0x000000060816a981 */ /* 0x000162000c2e1900 */
[----:B-1----:R-:W-:Y:S01]  /*0640*/  IMAD.WIDE R10, R3, 0x4, R16 ;  /* 0x00000004030a7825 */ /* 0x002fe200078e0210 */
[----:B------:R-:W-:-:S04]  /*0650*/  HFMA2.MMA R3, -RZ, RZ, 0, 0 ;  /* 0x00000000ff037435 */ /* 0x000fc800000001ff */
[----:B------:R1:W5:Y:S01]  /*0660*/  @!P3 LDG.E.EL R20, desc[UR6][R10.64] ;  /* 0x000000060a14b981 */ /* 0x000362000c2e1900 */
[----:B0-----:R-:W-:-:S04]  /*0670*/  IMAD.WIDE R8, R7, 0x4, R16 ;  /* 0x0000000407087825 */ /* 0x001fc800078e0210 */
[--C-:B------:R-:W-:Y:S01]  /*0680*/  IMAD R7, R35, 0x10, R26.reuse ;  /* 0x0000001023077824 */ /* 0x100fe200078e021a */
[----:B------:R0:W5:Y:S01]  /*0690*/  @!P1 LDG.E.EL R3, desc[UR6][R8.64] ;  /* 0x0000000608039981 */ /* 0x000162000c2e1900 */
[----:B------:R-:W-:Y:S02]  /*06a0*/  IMAD R26, R33, 0x10, R26 ;  /* 0x00000010211a7824 */ /* 0x000fe400078e021a */
[----:B-1----:R-:W-:-:S04]  /*06b0*/  IMAD.WIDE R10, R7, 0x4, R16 ;  /* 0x00000004070a7825 */ /* 0x002fc800078e0210 */
[----:B------:R-:W-:Y:S01]  /*06c0*/  IMAD.MOV.U32 R7, RZ, RZ, RZ ;  /* 0x000000ffff077224 */ /* 0x000fe200078e00ff */
[----:B------:R1:W5:Y:S01]  /*06d0*/  @!P2 LDG.E.EL R23, desc[UR6][R10.64] ;  /* 0x000000060a17a981 */ /* 0x000362000c2e1900 */
[----:B0-----:R-:W-:-:S05]  /*06e0*/  IMAD.WIDE R8, R26, 0x4, R16 ;  /* 0x000000041a087825 */ /* 0x001fca00078e0210 */
[----:B------:R0:W5:Y:S01]  /*06f0*/  @!P3 LDG.E.EL R7, desc[UR6][R8.64] ;  /* 0x000000060807b981 */ /* 0x000162000c2e1900 */
[----:B-1----:R-:W-:Y:S02]  /*0700*/  CS2R R10, SRZ ;  /* 0x00000000000a7805 */ /* 0x002fe4000001ff00 */
[----:B0-----:R-:W-:Y:S01]  /*0710*/  CS2R R8, SRZ ;  /* 0x0000000000087805 */ /* 0x001fe2000001ff00 */
[----:B---3--:R-:W-:Y:S01]  /*0720*/  FADD R30, R30, R13 ;  /* 0x0000000d1e1e7221 */ /* 0x008fe20000000000 */
[----:B------:R-:W-:Y:S01]  /*0730*/  LEA R13, R27, R36, 0xc ;  /* 0x000000241b0d7211 */ /* 0x000fe200078e60ff */
[----:B--2---:R-:W-:-:S04]  /*0740*/  FADD R28, R37, R12 ;  /* 0x0000000c251c7221 */ /* 0x004fc80000000000 */
[----:B------:R-:W-:-:S05]  /*0750*/  IMAD.WIDE R12, R13, 0x4, R24 ;  /* 0x000000040d0c7825 */ /* 0x000fca00078e0218 */
[----:B------:R0:W2:Y:S01]  /*0760*/  @!P1 LDG.E.EL.128 R8, desc[UR6][R12.64] ;  /* 0x000000060c089981 */ /* 0x0000a2000c2e1d00 */
[----:B------:R-:W-:Y:S02]  /*0770*/  IMAD R27, R27, 0x10, R34 ;  /* 0x000000101b1b7824 */ /* 0x000fe400078e0222 */
[----:B------:R-:W-:Y:S02]  /*0780*/  IMAD.MOV.U32 R32, RZ, RZ, RZ ;  /* 0x000000ffff207224 */ /* 0x000fe400078e00ff */
[----:B------:R-:W-:-:S04]  /*0790*/  IMAD.WIDE R26, R27, 0x4, R16 ;  /* 0x000000041b1a7825 */ /* 0x000fc800078e0210 */
[----:B------:R-:W-:Y:S01]  /*07a0*/  IMAD R37, R35, 0x1000, R36 ;  /* 0x0000100023257824 */ /* 0x000fe200078e0224 */
[----:B0-----:R-:W-:Y:S01]  /*07b0*/  LEA R13, R33, R36, 0xc ;  /* 0x00000024210d7211 */ /* 0x001fe200078e60ff */
[----:B------:R0:W3:Y:S02]  /*07c0*/  @!P1 LDG.E.EL R32, desc[UR6][R26.64] ;  /* 0x000000061a209981 */ /* 0x0000e4000c2e1900 */
[----:B------:R-:W-:-:S04]  /*07d0*/  IMAD.WIDE R36, R37, 0x4, R24 ;  /* 0x0000000425247825 */ /* 0x000fc800078e0218 */
[----:B------:R-:W-:Y:S01]  /*07e0*/  IMAD.WIDE R24, R13, 0x4, R24 ;  /* 0x000000040d187825 */ /* 0x000fe200078e0218 */
[----:B------:R-:W-:-:S03]  /*07f0*/  CS2R R12, SRZ ;  /* 0x00000000000c7805 */ /* 0x000fc6000001ff00 */
[--C-:B0-----:R-:W-:Y:S02]  /*0800*/  IMAD R27, R33, 0x10, R34.reuse ;  /* 0x00000010211b7824 */ /* 0x101fe400078e0222 */
[----:B------:R-:W-:Y:S02]  /*0810*/  IMAD R35, R35, 0x10, R34 ;  /* 0x0000001023237824 */ /* 0x000fe400078e0222 */
[----:B------:R-:W-:Y:S02]  /*0820*/  IMAD.MOV.U32 R34, RZ, RZ, RZ ;  /* 0x000000ffff227224 */ /* 0x000fe400078e00ff */
[----:B------:R-:W-:-:S04]  /*0830*/  IMAD.WIDE R26, R27, 0x4, R16 ;  /* 0x000000041b1a7825 */ /* 0x000fc800078e0210 */
[----:B----4-:R-:W-:Y:S01]  /*0840*/  FADD R31, R31, R14 ;  /* 0x0000000e1f1f7221 */ /* 0x010fe20000000000 */
[----:B-----5:R-:W-:Y:S01]  /*0850*/  FADD R33, R18, R15 ;  /* 0x0000000f12217221 */ /* 0x020fe20000000000 */
[----:B------:R-:W-:-:S06]  /*0860*/  CS2R R14, SRZ ;  /* 0x00000000000e7805 */ /* 0x000fcc000001ff00 */
[----:B------:R0:W4:Y:S02]  /*0870*/  @!P2 LDG.E.EL.128 R12, desc[UR6][R36.64] ;  /* 0x00000006240ca981 */ /* 0x000124000c2e1d00 */
[----:B0-----:R-:W-:Y:S01]  /*0880*/  IMAD.WIDE R36, R35, 0x4, R16 ;  /* 0x0000000423247825 */ /* 0x001fe200078e0210 */
[----:B------:R-:W-:Y:S02]  /*0890*/  CS2R R16, SRZ ;  /* 0x0000000000107805 */ /* 0x000fe4000001ff00 */
[----:B------:R-:W-:Y:S02]  /*08a0*/  MOV R35, RZ ;  /* 0x000000ff00237202 */ /* 0x000fe40000000f00 */
[----:B------:R-:W5:Y:S04]  /*08b0*/  @!P2 LDG.E.EL R34, desc[UR6][R36.64] ;  /* 0x000000062422a981 */ /* 0x000f68000c2e1900 */
[----:B------:R-:W5:Y:S01]  /*08c0*/  @!P3 LDG.E.EL R35, desc[UR6][R26.64] ;  /* 0x000000061a23b981 */ /* 0x000f62000c2e1900 */
[----:B--2---:R-:W-:Y:S01]  /*08d0*/  FADD R8, R19, R8 ;  /* 0x0000000813087221 */ /* 0x004fe20000000000 */
[----:B------:R-:W-:-:S06]  /*08e0*/  CS2R R18, SRZ ;  /* 0x0000000000127805 */ /* 0x000fcc000001ff00 */
[----:B------:R0:W2:Y:S02]  /*08f0*/  @!P3 LDG.E.EL.128 R16, desc[UR6][R24.64] ;  /* 0x000000061810b981 */ /* 0x0000a4000c2e1d00 */
[----:B0-----:R-:W0:Y:S01]  /*0900*/  S2R R24, SR_TID.X ;  /* 0x0000000000187919 */ /* 0x001e220000002100 */
[----:B------:R-:W1:Y:S01]  /*0910*/  S2UR UR5, SR_CgaCtaId ;  /* 0x00000000000579c3 */ /* 0x000e620000008800 */
[----:B------:R-:W-:Y:S01]  /*0920*/  UMOV UR4, 0x400 ;  /* 0x0000040000047882 */ /* 0x000fe20000000000 */
[----:B------:R-:W-:Y:S01]  /*0930*/  FADD R6, R6, R9 ;  /* 0x0000000906067221 */ /* 0x000fe20000000000 */
[----:B-1----:R-:W-:Y:S01]  /*0940*/  UPRMT UR4, UR5, 0x654, UR4 ;  /* 0x0000065405047896 */ /* 0x002fe20008000004 */
[----:B0-----:R-:W-:Y:S01]  /*0950*/  IMAD.SHL.U32 R36, R24, 0x400, RZ ;  /* 0x0000040018247824 */ /* 0x001fe200078e00ff */
[----:B------:R-:W-:-:S04]  /*0960*/  SHF.R.U32.HI R37, RZ, 0x2, R24 ;  /* 0x00000002ff257819 */ /* 0x000fc80000011618 */
[----:B------:R-:W-:Y:S02]  /*0970*/  SGXT.U32 R37, R37, 0x6 ;  /* 0x000000062525781a */ /* 0x000fe40000000000 */
[----:B------:R-:W-:-:S04]  /*0980*/  LOP3.LUT R36, R36, 0xc00, RZ, 0xc0, !PT ;  /* 0x00000c0024247812 */ /* 0x000fc800078ec0ff */
[C---:B------:R-:W-:Y:S02]  /*0990*/  LOP3.LUT R37, R36.reuse, R37, RZ, 0xfc, !PT ;  /* 0x0000002524257212 */ /* 0x040fe400078efcff */
[C---:B------:R-:W-:Y:S02]  /*09a0*/  LEA.HI R26, R36.reuse, UR4, RZ, 0x1c ;  /* 0x00000004241a7c11 */ /* 0x040fe4000f8fe0ff */
[----:B------:R-:W-:-:S03]  /*09b0*/  LOP3.LUT R25, R36, 0x100, RZ, 0xfc, !PT ;  /* 0x0000010024197812 */ /* 0x000fc600078efcff */
[----:B------:R-:W-:Y:S01]  /*09c0*/  IMAD R9, R37, 0x4, R26 ;  /* 0x0000000425097824 */ /* 0x000fe200078e021a */
[----:B------:R-:W-:-:S05]  /*09d0*/  LEA.HI R26, R25, UR4, RZ, 0x1c ;  /* 0x00000004191a7c11 */ /* 0x000fca000f8fe0ff */
[C---:B------:R-:W-:Y:S01]  /*09e0*/  IMAD R25, R37.reuse, 0x4, R26 ;  /* 0x0000000425197824 */ /* 0x040fe200078e021a */
[C---:B------:R-:W-:Y:S02]  /*09f0*/  LOP3.LUT R26, R36.reuse, 0x200, RZ, 0xfc, !PT ;  /* 0x00000200241a7812 */ /* 0x040fe400078efcff */
[----:B------:R-:W-:Y:S02]  /*0a00*/  LOP3.LUT R36, R36, 0x300, RZ, 0xfc, !PT ;  /* 0x0000030024247812 */ /* 0x000fe400078efcff */
[----:B------:R-:W-:Y:S02]  /*0a10*/  LEA.HI R26, R26, UR4, RZ, 0x1c ;  /* 0x000000041a1a7c11 */ /* 0x000fe4000f8fe0ff */
[----:B------:R-:W-:Y:S02]  /*0a20*/  LEA.HI R36, R36, UR4, RZ, 0x1c ;  /* 0x0000000424247c11 */ /* 0x000fe4000f8fe0ff */
[C---:B------:R-:W-:Y:S01]  /*0a30*/  LEA R26, R37.reuse, R26, 0x2 ;  /* 0x0000001a251a7211 */ /* 0x040fe200078e10ff */
[----:B------:R-:W-:Y:S02]  /*0a40*/  STS [R9], R28 ;  /* 0x0000001c09007388 */ /* 0x000fe40000000800 */
[----:B------:R-:W-:-:S02]  /*0a50*/  IMAD R36, R37, 0x4, R36 ;  /* 0x0000000425247824 */ /* 0x000fc400078e0224 */
[----:B------:R-:W-:Y:S01]  /*0a60*/  FADD R3, R3, R10 ;  /* 0x0000000a03037221 */ /* 0x000fe20000000000 */
[----:B------:R-:W-:Y:S01]  /*0a70*/  STS [R25+0x400], R30 ;  /* 0x0004001e19007388 */ /* 0x000fe20000000800 */
[----:B---3--:R-:W-:Y:S01]  /*0a80*/  FADD R11, R32, R11 ;  /* 0x0000000b200b7221 */ /* 0x008fe20000000000 */
[----:B----4-:R-:W-:Y:S02]  /*0a90*/  FADD R12, R29, R12 ;  /* 0x0000000c1d0c7221 */ /* 0x010fe40000000000 */
[----:B------:R-:W-:Y:S01]  /*0aa0*/  STS [R26+0x800], R31 ;  /* 0x0008001f1a007388 */ /* 0x000fe20000000800 */
[----:B------:R-:W-:Y:S01]  /*0ab0*/  FADD R22, R22, R13 ;  /* 0x0000000d16167221 */ /* 0x000fe20000000000 */
[----:B------:R-:W-:Y:S02]  /*0ac0*/  FADD R23, R23, R14 ;  /* 0x0000000e17177221 */ /* 0x000fe40000000000 */
[----:B------:R-:W-:Y:S04]  /*0ad0*/  STS [R36+0xc00], R33 ;  /* 0x000c002124007388 */ /* 0x000fe80000000800 */
[----:B------:R0:W-:Y:S01]  /*0ae0*/  STS [R9+0x100], R8 ;  /* 0x0001000809007388 */ /* 0x0001e20000000800 */
[----:B-----5:R-:W-:-:S03]  /*0af0*/  FADD R15, R34, R15 ;  /* 0x0000000f220f7221 */ /* 0x020fc60000000000 */
[----:B------:R-:W-:Y:S04]  /*0b00*/  STS [R25+0x500], R6 ;  /* 0x0005000619007388 */ /* 0x000fe80000000800 */
[----:B------:R1:W-:Y:S01]  /*0b10*/  STS [R26+0x900], R3 ;  /* 0x000900031a007388 */ /* 0x0003e20000000800 */
[----:B0-----:R-:W-:-:S03]  /*0b20*/  IMAD.SHL.U32 R8, R24, 0x4, RZ ;  /* 0x0000000418087824 */ /* 0x001fc600078e00ff */
[----:B------:R-:W-:Y:S04]  /*0b30*/  STS [R36+0xd00], R11 ;  /* 0x000d000b24007388 */ /* 0x000fe80000000800 */
[----:B------:R0:W-:Y:S04]  /*0b40*/  STS [R9+0x200], R12 ;  /* 0x0002000c09007388 */ /* 0x0001e80000000800 */
[----:B------:R-:W-:Y:S04]  /*0b50*/  STS [R25+0x600], R22 ;  /* 0x0006001619007388 */ /* 0x000fe80000000800 */
[----:B------:R-:W-:Y:S01]  /*0b60*/  STS [R26+0xa00], R23 ;  /* 0x000a00171a007388 */ /* 0x000fe20000000800 */
[----:B-1----:R-:W-:-:S03]  /*0b70*/  LOP3.LUT R3, R8, 0x3fc, RZ, 0xc0, !PT ;  /* 0x000003fc08037812 */ /* 0x002fc600078ec0ff */
[----:B------:R-:W-:Y:S01]  /*0b80*/  STS [R36+0xe00], R15 ;  /* 0x000e000f24007388 */ /* 0x000fe20000000800 */
[C---:B------:R-:W-:Y:S02]  /*0b90*/  LOP3.LUT R6, R3.reuse, 0x400, RZ, 0xfc, !PT ;  /* 0x0000040003067812 */ /* 0x040fe400078efcff */
[----:B------:R-:W-:Y:S02]  /*0ba0*/  LOP3.LUT R10, R3, 0x800, RZ, 0xfc, !PT ;  /* 0x00000800030a7812 */ /* 0x000fe400078efcff */
[----:B------:R-:W-:Y:S02]  /*0bb0*/  SHF.R.U32.HI R24, RZ, 0x2, R24 ;  /* 0x00000002ff187819 */ /* 0x000fe40000011618 */
[----:B------:R-:W-:Y:S02]  /*0bc0*/  SHF.R.U32.HI R8, RZ, 0x4, R6 ;  /* 0x00000004ff087819 */ /* 0x000fe40000011606 */
[----:B------:R-:W-:Y:S02]  /*0bd0*/  SHF.R.U32.HI R10, RZ, 0x4, R10 ;  /* 0x00000004ff0a7819 */ /* 0x000fe4000001160a */
[----:B------:R-:W-:-:S02]  /*0be0*/  LOP3.LUT R6, R24, 0x30, RZ, 0xc0, !PT ;  /* 0x0000003018067812 */ /* 0x000fc400078ec0ff */
[----:B------:R-:W-:Y:S02]  /*0bf0*/  LOP3.LUT R8, R8, 0x70, RZ, 0xc0, !PT ;  /* 0x0000007008087812 */ /* 0x000fe400078ec0ff */
[----:B------:R-:W-:Y:S01]  /*0c00*/  LOP3.LUT R10, R10, 0xb0, RZ, 0xc0, !PT ;  /* 0x000000b00a0a7812 */ /* 0x000fe200078ec0ff */
[----:B------:R-:W-:Y:S01]  /*0c10*/  VIADD R6, R6, UR4 ;  /* 0x0000000406067c36 */ /* 0x000fe20008000000 */
[----:B------:R-:W-:-:S03]  /*0c20*/  IADD3 R8, R8, UR4, RZ ;  /* 0x0000000408087c10 */ /* 0x000fc6000fffe0ff */
[----:B------:R-:W-:Y:S01]  /*0c30*/  VIADD R10, R10, UR4 ;  /* 0x000000040a0a7c36 */ /* 0x000fe20008000000 */
[----:B------:R-:W-:Y:S01]  /*0c40*/  LOP3.LUT R5, R5, 0xfc, RZ, 0xc0, !PT ;  /* 0x000000fc05057812 */ /* 0x000fe200078ec0ff */
[----:B0-----:R-:W-:-:S03]  /*0c50*/  IMAD R12, R3, 0x4, R8 ;  /* 0x00000004030c7824 */ /* 0x001fc600078e0208 */
[----:B------:R-:W-:Y:S01]  /*0c60*/  LEA R10, R3, R10, 0x2 ;  /* 0x0000000a030a7211 */ /* 0x000fe200078e10ff */
[----:B--2---:R-:W-:Y:S01]  /*0c70*/  FADD R16, R21, R16 ;  /* 0x0000001015107221 */ /* 0x004fe20000000000 */
[----:B------:R-:W-:Y:S01]  /*0c80*/  FADD R20, R20, R17 ;  /* 0x0000001114147221 */ /* 0x000fe20000000000 */
[----:B------:R-:W-:Y:S01]  /*0c90*/  FADD R7, R7, R18 ;  /* 0x0000001207077221 */ /* 0x000fe20000000000 */
[----:B------:R-:W-:Y:S02]  /*0ca0*/  FADD R35, R35, R19 ;  /* 0x0000001323237221 */ /* 0x000fe40000000000 */
[----:B------:R0:W-:Y:S04]  /*0cb0*/  STS [R9+0x300], R16 ;  /* 0x0003001009007388 */ /* 0x0001e80000000800 */
[----:B------:R-:W-:Y:S04]  /*0cc0*/  STS [R25+0x700], R20 ;  /* 0x0007001419007388 */ /* 0x000fe80000000800 */
[----:B------:R1:W-:Y:S04]  /*0cd0*/  STS [R26+0xb00], R7 ;  /* 0x000b00071a007388 */ /* 0x0003e80000000800 */
[----:B------:R-:W-:Y:S01]  /*0ce0*/  STS [R36+0xf00], R35 ;  /* 0x000f002324007388 */ /* 0x000fe20000000800 */
[----:B------:R-:W-:Y:S01]  /*0cf0*/  BAR.SYNC.DEFER_BLOCKING 0x0 ;  /* 0x0000000000007b1d */ /* 0x000fe20000010000 */
[----:B0-----:R-:W-:Y:S01]  /*0d00*/  IMAD R16, R3, 0x4, R6 ;  /* 0x0000000403107824 */ /* 0x001fe200078e0206 */
[----:B------:R-:W-:-:S04]  /*0d10*/  PRMT R6, R5, 0x6540, R4 ;  /* 0x0000654005067816 */ /* 0x000fc80000000004 */
[----:B-1----:R-:W-:Y:S02]  /*0d20*/  SHF.R.S32.HI R7, RZ, 0x1f, R6 ;  /* 0x0000001fff077819 */ /* 0x002fe40000011406 */
[----:B------:R-:W0:Y:S02]  /*0d30*/  LDC.64 R4, c[0x0][0x220] ;  /* 0x00008800ff047b82 */ /* 0x000e240000000a00 */
[----:B------:R-:W-:Y:S02]  /*0d40*/  LEA.HI R20, R7, R6, RZ, 0x7 ;  /* 0x0000000607147211 */ /* 0x000fe400078f38ff */
[----:B------:R-:W-:Y:S01]  /*0d50*/  SHF.R.U32.HI R7, RZ, 0x6, R2 ;  /* 0x00000006ff077819 */ /* 0x000fe20000011602 */
[----:B------:R-:W1:Y:S04]  /*0d60*/  LDS.128 R16, [R16] ;  /* 0x0000000010107984 */ /* 0x000e680000000c00 */
[----:B------:R-:W2:Y:S04]  /*0d70*/  LDS.128 R12, [R12+0x1000] ;  /* 0x001000000c0c7984 */ /* 0x000ea80000000c00 */
[----:B------:R-:W3:Y:S01]  /*0d80*/  LDS.128 R8, [R10+0x2000] ;  /* 0x002000000a087984 */ /* 0x000ee20000000c00 */
[----:B------:R-:W-:Y:S01]  /*0d90*/  IMAD.SHL.U32 R2, R20, 0x1000, RZ ;  /* 0x0000100014027824 */ /* 0x000fe200078e00ff */
[----:B------:R-:W-:-:S02]  /*0da0*/  SGXT.U32 R7, R7, 0x2 ;  /* 0x000000020707781a */ /* 0x000fc40000000000 */
[----:B------:R-:W-:Y:S02]  /*0db0*/  LOP3.LUT R20, R20, 0xffffff80, RZ, 0xc0, !PT ;  /* 0xffffff8014147812 */ /* 0x000fe400078ec0ff */
[----:B------:R-:W-:Y:S02]  /*0dc0*/  LOP3.LUT R21, R2, 0xfff80000, RZ, 0xc0, !PT ;  /* 0xfff8000002157812 */ /* 0x000fe400078ec0ff */
[----:B------:R-:W-:Y:S02]  /*0dd0*/  LOP3.LUT R7, R0, R7, RZ, 0xfc, !PT ;  /* 0x0000000700077212 */ /* 0x000fe400078efcff */
[----:B------:R-:W-:Y:S02]  /*0de0*/  IADD3 R0, R21, R6, -R20 ;  /* 0x0000000615007210 */ /* 0x000fe40007ffe814 */
[----:B------:R-:W-:Y:S02]  /*0df0*/  LOP3.LUT R2, R3, 0xc00, RZ, 0xfc, !PT ;  /* 0x00000c0003027812 */ /* 0x000fe400078efcff */
[----:B------:R-:W-:Y:S01]  /*0e00*/  ISETP.GE.AND P0, PT, R6, 0x200, PT ;  /* 0x000002000600780c */ /* 0x000fe20003f06270 */
[----:B------:R-:W-:Y:S01]  /*0e10*/  IMAD R25, R7, 0x80, R0 ;  /* 0x0000008007197824 */ /* 0x000fe200078e0200 */
[----:B------:R-:W-:-:S04]  /*0e20*/  SHF.R.U32.HI R2, RZ, 0x4, R2 ;  /* 0x00000004ff027819 */ /* 0x000fc80000011602 */
[----:B------:R-:W-:Y:S01]  /*0e30*/  IADD3 R21, R25, 0x200, RZ ;  /* 0x0000020019157810 */ /* 0x000fe20007ffe0ff */
[C---:B------:R-:W-:Y:S01]  /*0e40*/  VIADD R23, R25.reuse, 0x400 ;  /* 0x0000040019177836 */ /* 0x040fe20000000000 */
[----:B------:R-:W-:Y:S01]  /*0e50*/  LOP3.LUT R2, R2, 0xf0, RZ, 0xc0, !PT ;  /* 0x000000f002027812 */ /* 0x000fe200078ec0ff */
[----:B0-----:R-:W-:-:S04]  /*0e60*/  IMAD.WIDE R6, R25, 0x4, R4 ;  /* 0x0000000419067825 */ /* 0x001fc800078e0204 */
[----:B------:R-:W-:-:S04]  /*0e70*/  IMAD.WIDE R20, R21, 0x4, R4 ;  /* 0x0000000415147825 */ /* 0x000fc800078e0204 */
[----:B------:R-:W-:Y:S01]  /*0e80*/  IMAD.WIDE R22, R23, 0x4, R4 ;  /* 0x0000000417167825 */ /* 0x000fe200078e0204 */
[----:B-1----:R0:W-:Y:S03]  /*0e90*/  @!P0 STG.E.128 desc[UR6][R6.64], R16 ;  /* 0x0000001006008986 */ /* 0x0021e6000c101d06 */
[----:B------:R-:W-:Y:S01]  /*0ea0*/  VIADD R2, R2, UR4 ;  /* 0x0000000402027c36 */ /* 0x000fe20008000000 */
[----:B--2---:R0:W-:Y:S04]  /*0eb0*/  @!P0 STG.E.128 desc[UR6][R20.64], R12 ;  /* 0x0000000c14008986 */ /* 0x0041e8000c101d06 */
[----:B---3--:R0:W-:Y:S01]  /*0ec0*/  @!P0 STG.E.128 desc[UR6][R22.64], R8 ;  /* 0x0000000816008986 */ /* 0x0081e2000c101d06 */
[----:B------:R-:W-:Y:S01]  /*0ed0*/  LEA R2, R3, R2, 0x2 ;  /* 0x0000000203027211 */ /* 0x000fe200078e10ff */
[----:B0-----:R-:W-:Y:S06]  /*0ee0*/  @P0 EXIT ;  /* 0x000000000000094d */ /* 0x001fec0003800000 */
[----:B0-----:R-:W0:Y:S01]  /*0ef0*/  LDS.128 R8, [R2+0x3000] ;  /* 0x0030000002087984 */ /* 0x001e220000000c00 */
[----:B------:R-:W-:-:S04]  /*0f00*/  VIADD R25, R25, 0x600 ;  /* 0x0000060019197836 */ /* 0x000fc80000000000 */
[----:B------:R-:W-:-:S05]  /*0f10*/  IMAD.WIDE R4, R25, 0x4, R4 ;  /* 0x0000000419047825 */ /* 0x000fca00078e0204 */
[----:B0-----:R-:W-:Y:S01]  /*0f20*/  STG.E.128 desc[UR6][R4.64], R8 ;  /* 0x0000000804007986 */ /* 0x001fe2000c101d06 */
[----:B------:R-:W-:Y:S05]  /*0f30*/  EXIT ;  /* 0x000000000000794d */ /* 0x000fea0003800000 */
.L_x_0:
[----:B------:R-:W-:-:S00]  /*0f40*/  BRA `(.L_x_0) ;  /* 0xfffffffc00fc7947 */ /* 0x000fc0000383ffff */
[----:B------:R-:W-:-:S00]  /*0f50*/  NOP ;  /* 0x0000000000007918 */ /* 0x000fc00000000000 */
        /* <DEDUP_REMOVED lines=10> */
.L_x_1:


//--------------------- .nv.shared.triton_poi_fused__unsafe_index_add_0 --------------------------
	.section	.nv.shared.triton_poi_fused__unsafe_index_add_0,"aw",@nobits
	.sectionflags	@""
	.align	16
	.zero		1024


//--------------------- .nv.constant0.triton_poi_fused__unsafe_index_add_0 --------------------------
	.section	.nv.constant0.triton_poi_fused__unsafe_index_add_0,"a",@progbits
	.sectionflags	@""
	.align	4
.nv.constant0.triton_poi_fused__unsafe_index_add_0:
	.zero		560
